//
// Generated by NVIDIA NVVM Compiler
//
// Compiler Build ID: CL-36424714
// Cuda compilation tools, release 13.0, V13.0.88
// Based on NVVM 20.0.0
//

.version 9.0
.target sm_100
.address_size 64

	// .globl	_Z12hello_kernelv
.extern .func  (.param .b32 func_retval0) vprintf
(
	.param .b64 vprintf_param_0,
	.param .b64 vprintf_param_1
)
;
.global .align 1 .b8 $str[65] = {72, 101, 108, 108, 111, 32, 102, 114, 111, 109, 32, 71, 80, 85, 32, 116, 104, 114, 101, 97, 100, 32, 40, 37, 100, 44, 32, 37, 100, 41, 32, 61, 32, 40, 37, 100, 44, 32, 37, 100, 41, 32, 42, 32, 40, 37, 100, 44, 32, 37, 100, 41, 32, 43, 32, 40, 37, 100, 44, 32, 37, 100, 41, 10};

.visible .entry _Z12hello_kernelv()
{
	.local .align 16 .b8 	__local_depot0[32];
	.reg .b64 	%SP;
	.reg .b64 	%SPL;
	.reg .b32 	%r<11>;
	.reg .b64 	%rd<5>;

	mov.u64 	%SPL, __local_depot0;
	cvta.local.u64 	%SP, %SPL;
	add.u64 	%rd1, %SP, 0;
	add.u64 	%rd2, %SPL, 0;
	mov.u32 	%r1, %tid.x;
	mov.u32 	%r2, %tid.y;
	mov.u32 	%r3, %ctaid.x;
	mov.u32 	%r4, %ctaid.y;
	mov.u32 	%r5, %ntid.x;
	mov.u32 	%r6, %ntid.y;
	mad.lo.s32 	%r7, %r3, %r5, %r1;
	mad.lo.s32 	%r8, %r4, %r6, %r2;
	st.local.v4.u32 	[%rd2], {%r1, %r2, %r3, %r4};
	st.local.v4.u32 	[%rd2+16], {%r5, %r6, %r7, %r8};
	mov.u64 	%rd3, $str;
	cvta.global.u64 	%rd4, %rd3;
	{ // callseq 0, 0
	.param .b64 param0;
	st.param.b64 	[param0], %rd4;
	.param .b64 param1;
	st.param.b64 	[param1], %rd1;
	.param .b32 retval0;
	call.uni (retval0), 
	vprintf, 
	(
	param0, 
	param1
	);
	ld.param.b32 	%r9, [retval0];
	} // callseq 0
	ret;

}


// ===== COMPILED SASS (sm_100) =====

	.target	sm_100

	.elftype	@"ET_EXEC"


//--------------------- .note.nv.tkinfo           --------------------------
	.section	.note.nv.tkinfo,"",@"SHT_NOTE"
	.sectionflags	@"SHF_NOTE_NV_TKINFO"
	.tkinfo
        /*0018*/ 	.word	0x00000002
        /*0030*/ 	.string	""
        /*0030*/ 	.string	"ptxas"
        /*0030*/ 	.string	"Cuda compilation tools, release 13.0, V13.0.88"
        /*0030*/ 	.string	"Build cuda_13.0.r13.0/compiler.36424714_0"
        /*0030*/ 	.string	"-arch sm_100 -m 64 "



//--------------------- .note.nv.cuinfo           --------------------------
	.section	.note.nv.cuinfo,"",@"SHT_NOTE"
	.sectionflags	@"SHF_NOTE_NV_CUINFO"
        /*0018*/ 	.short	0x0002
        /*001a*/ 	.short	0x0064
        /*001c*/ 	.short	0x0082
	.zero		2


//--------------------- .nv.info                  --------------------------
	.section	.nv.info,"",@"SHT_CUDA_INFO"
	.align	4


	//----- nvinfo : EIATTR_REGCOUNT
	.align		4
        /*0000*/ 	.byte	0x04, 0x2f
        /*0002*/ 	.short	(.L_2 - .L_1)
	.align		4
.L_1:
        /*0004*/ 	.word	index@(_Z12hello_kernelv)
        /*0008*/ 	.word	0x00000018


	//----- nvinfo : EIATTR_FRAME_SIZE
	.align		4
.L_2:
        /*000c*/ 	.byte	0x04, 0x11
        /*000e*/ 	.short	(.L_4 - .L_3)
	.align		4
.L_3:
        /*0010*/ 	.word	index@(_Z12hello_kernelv)
        /*0014*/ 	.word	0x00000020


	//----- nvinfo : EIATTR_MIN_STACK_SIZE
	.align		4
.L_4:
        /*0018*/ 	.byte	0x04, 0x12
        /*001a*/ 	.short	(.L_6 - .L_5)
	.align		4
.L_5:
        /*001c*/ 	.word	index@(_Z12hello_kernelv)
        /*0020*/ 	.word	0x00000020
.L_6:


//--------------------- .nv.compat                --------------------------
	.section	.nv.compat,"",@"SHT_CUDA_COMPAT_INFO"
	.align	4
        /*0000*/ 	.byte	0x02, 0x09, 0x00, 0x00, 0x02, 0x02, 0x01, 0x00, 0x02, 0x05, 0x05, 0x00, 0x03, 0x07, 0x01, 0x01
        /*0010*/ 	.byte	0x02, 0x03, 0x00, 0x00, 0x02, 0x06, 0x01, 0x00, 0x04, 0x0b, 0x08, 0x00, 0x09, 0x00, 0x00, 0x00
        /*0020*/ 	.byte	0x00, 0x00, 0x00, 0x00


//--------------------- .nv.info._Z12hello_kernelv --------------------------
	.section	.nv.info._Z12hello_kernelv,"",@"SHT_CUDA_INFO"
	.sectionflags	@""
	.align	4


	//----- nvinfo : EIATTR_CUDA_API_VERSION
	.align		4
        /*0000*/ 	.byte	0x04, 0x37
        /*0002*/ 	.short	(.L_8 - .L_7)
.L_7:
        /*0004*/ 	.word	0x00000082


	//----- nvinfo : EIATTR_SPARSE_MMA_MASK
	.align		4
.L_8:
        /*0008*/ 	.byte	0x03, 0x50
        /*000a*/ 	.short	0x0000


	//----- nvinfo : EIATTR_MAXREG_COUNT
	.align		4
        /*000c*/ 	.byte	0x03, 0x1b
        /*000e*/ 	.short	0x00ff


	//----- nvinfo : EIATTR_EXTERNS
	.align		4
        /*0010*/ 	.byte	0x04, 0x0f
        /*0012*/ 	.short	(.L_10 - .L_9)


	//   ....[0]....
	.align		4
.L_9:
        /*0014*/ 	.word	index@(vprintf)


	//----- nvinfo : EIATTR_MERCURY_ISA_VERSION
	.align		4
.L_10:
        /*0018*/ 	.byte	0x03, 0x5f
        /*001a*/ 	.short	0x0101


	//----- nvinfo : EIATTR_VRC_CTA_INIT_COUNT
	.align		4
        /*001c*/ 	.byte	0x02, 0x4a
	.zero		1
	.zero		1


	//----- nvinfo : EIATTR_SYSCALL_OFFSETS
	.align		4
        /*0020*/ 	.byte	0x04, 0x46
        /*0022*/ 	.short	(.L_12 - .L_11)


	//   ....[0]....
.L_11:
        /*0024*/ 	.word	0x00000160


	//----- nvinfo : EIATTR_EXIT_INSTR_OFFSETS
	.align		4
.L_12:
        /*0028*/ 	.byte	0x04, 0x1c
        /*002a*/ 	.short	(.L_14 - .L_13)


	//   ....[0]....
.L_13:
        /*002c*/ 	.word	0x00000170


	//----- nvinfo : EIATTR_SW_WAR
	.align		4
.L_14:
        /*0030*/ 	.byte	0x04, 0x36
        /*0032*/ 	.short	(.L_16 - .L_15)
.L_15:
        /*0034*/ 	.word	0x00000008
.L_16:


//--------------------- .nv.callgraph             --------------------------
	.section	.nv.callgraph,"",@"SHT_CUDA_CALLGRAPH"
	.align	4
	.sectionentsize	8
	.align		4
        /*0000*/ 	.word	0x00000000
	.align		4
        /*0004*/ 	.word	0xffffffff
	.align		4
        /*0008*/ 	.word	index@(_Z12hello_kernelv)
	.align		4
        /*000c*/ 	.word	index@(vprintf)
	.align		4
        /*0010*/ 	.word	0x00000000
	.align		4
        /*0014*/ 	.word	0xfffffffe
	.align		4
        /*0018*/ 	.word	0x00000000
	.align		4
        /*001c*/ 	.word	0xfffffffd
	.align		4
        /*0020*/ 	.word	0x00000000
	.align		4
        /*0024*/ 	.word	0xfffffffc


//--------------------- .nv.constant4             --------------------------
	.section	.nv.constant4,"a",@progbits
	.align	8
	.align		8
.nv.constant4:
        /*0000*/ 	.dword	vprintf
	.align		8
        /*0008*/ 	.dword	$str


//--------------------- .text._Z12hello_kernelv   --------------------------
	.section	.text._Z12hello_kernelv,"ax",@progbits
	.align	128
        .global         _Z12hello_kernelv
        .type           _Z12hello_kernelv,@function
        .size           _Z12hello_kernelv,(.L_x_2 - _Z12hello_kernelv)
        .other          _Z12hello_kernelv,@"STO_CUDA_ENTRY STV_DEFAULT"
_Z12hello_kernelv:
.text._Z12hello_kernelv:
[----:B------:R-:W0:Y:S01]  /*0000*/  LDC R1, c[0x0][0x37c] ;  /* 0x0000df00ff017b82 */ /* 0x000e220000000800 */
[----:B------:R-:W1:Y:S01]  /*0010*/  S2R R8, SR_TID.X ;  /* 0x0000000000087919 */ /* 0x000e620000002100 */
[----:B------:R-:W2:Y:S06]  /*0020*/  LDCU UR5, c[0x0][0x2fc] ;  /* 0x00005f80ff0577ac */ /* 0x000eac0008000800 */
[----:B------:R-:W1:Y:S01]  /*0030*/  LDC R12, c[0x0][0x360] ;  /* 0x0000d800ff0c7b82 */ /* 0x000e620000000800 */
[----:B0-----:R-:W-:Y:S01]  /*0040*/  VIADD R1, R1, 0xffffffe0 ;  /* 0xffffffe001017836 */ /* 0x001fe20000000000 */
[----:B------:R-:W0:Y:S01]  /*0050*/  S2R R9, SR_TID.Y ;  /* 0x0000000000097919 */ /* 0x000e220000002200 */
[----:B------:R-:W-:Y:S01]  /*0060*/  MOV R0, 0x0 ;  /* 0x0000000000007802 */ /* 0x000fe20000000f00 */
[----:B------:R-:W3:Y:S01]  /*0070*/  LDCU UR4, c[0x0][0x2f8] ;  /* 0x00005f00ff0477ac */ /* 0x000ee20008000800 */
[----:B------:R-:W1:Y:S03]  /*0080*/  S2R R10, SR_CTAID.X ;  /* 0x00000000000a7919 */ /* 0x000e660000002500 */
[----:B------:R-:W0:Y:S01]  /*0090*/  LDC R13, c[0x0][0x364] ;  /* 0x0000d900ff0d7b82 */ /* 0x000e220000000800 */
[----:B------:R-:W4:Y:S01]  /*00a0*/  LDCU.64 UR6, c[0x4][0x8] ;  /* 0x01000100ff0677ac */ /* 0x000f220008000a00 */
[----:B------:R-:W0:Y:S06]  /*00b0*/  S2R R11, SR_CTAID.Y ;  /* 0x00000000000b7919 */ /* 0x000e2c0000002600 */
[----:B------:R5:W5:Y:S01]  /*00c0*/  LDC.64 R2, c[0x4][R0] ;  /* 0x0100000000027b82 */ /* 0x000b620000000a00 */
[----:B---3--:R-:W-:-:S04]  /*00d0*/  IADD3 R6, P0, PT, R1, UR4, RZ ;  /* 0x0000000401067c10 */ /* 0x008fc8000ff1e0ff */
[----:B--2---:R-:W-:Y:S01]  /*00e0*/  IADD3.X R7, PT, PT, RZ, UR5, RZ, P0, !PT ;  /* 0x00000005ff077c10 */ /* 0x004fe200087fe4ff */
[----:B----4-:R-:W-:Y:S01]  /*00f0*/  IMAD.U32 R4, RZ, RZ, UR6 ;  /* 0x00000006ff047e24 */ /* 0x010fe2000f8e00ff */
[----:B------:R-:W-:Y:S01]  /*0100*/  MOV R5, UR7 ;  /* 0x0000000700057c02 */ /* 0x000fe20008000f00 */
[----:B-1----:R-:W-:Y:S02]  /*0110*/  IMAD R14, R10, R12, R8 ;  /* 0x0000000c0a0e7224 */ /* 0x002fe400078e0208 */
[----:B0-----:R-:W-:Y:S01]  /*0120*/  IMAD R15, R11, R13, R9 ;  /* 0x0000000d0b0f7224 */ /* 0x001fe200078e0209 */
[----:B------:R0:W-:Y:S04]  /*0130*/  STL.128 [R1], R8 ;  /* 0x0000000801007387 */ /* 0x0001e80000100c00 */
[----:B------:R0:W-:Y:S02]  /*0140*/  STL.128 [R1+0x10], R12 ;  /* 0x0000100c01007387 */ /* 0x0001e40000100c00 */
[----:B------:R-:W-:-:S07]  /*0150*/  LEPC R20, `(.L_x_0) ;  /* 0x000000001014794e */ /* 0x000fce0000000000 */
[----:B0----5:R-:W-:Y:S05]  /*0160*/  CALL.ABS.NOINC R2 ;  /* 0x0000000002007343 */ /* 0x021fea0003c00000 */
.L_x_0:
[----:B------:R-:W-:Y:S05]  /*0170*/  EXIT ;  /* 0x000000000000794d */ /* 0x000fea0003800000 */
.L_x_1:
[----:B------:R-:W-:-:S00]  /*0180*/  BRA `(.L_x_1) ;  /* 0xfffffffc00fc7947 */ /* 0x000fc0000383ffff */
[----:B------:R-:W-:-:S00]  /*0190*/  NOP ;  /* 0x0000000000007918 */ /* 0x000fc00000000000 */
        /* <DEDUP_REMOVED lines=14> */
.L_x_2:


//--------------------- .nv.global.init           --------------------------
	.section	.nv.global.init,"aw",@progbits
.nv.global.init:
	.type		$str,@object
	.size		$str,(.L_0 - $str)
$str:
        /*0000*/ 	.byte	0x48, 0x65, 0x6c, 0x6c, 0x6f, 0x20, 0x66, 0x72, 0x6f, 0x6d, 0x20, 0x47, 0x50, 0x55, 0x20, 0x74
        /*0010*/ 	.byte	0x68, 0x72, 0x65, 0x61, 0x64, 0x20, 0x28, 0x25, 0x64, 0x2c, 0x20, 0x25, 0x64, 0x29, 0x20, 0x3d
        /*0020*/ 	.byte	0x20, 0x28, 0x25, 0x64, 0x2c, 0x20, 0x25, 0x64, 0x29, 0x20, 0x2a, 0x20, 0x28, 0x25, 0x64, 0x2c
        /*0030*/ 	.byte	0x20, 0x25, 0x64, 0x29, 0x20, 0x2b, 0x20, 0x28, 0x25, 0x64, 0x2c, 0x20, 0x25, 0x64, 0x29, 0x0a
        /*0040*/ 	.byte	0x00
.L_0:


//--------------------- .nv.shared.reserved.0     --------------------------
	.section	.nv.shared.reserved.0,"aw",@nobits
	.weak		__nv_reservedSMEM_offset_0_alias
	.size		__nv_reservedSMEM_offset_0_alias, 0, 64
	.other		__nv_reservedSMEM_offset_0_alias,@"STO_CUDA_RESERVED_SHARED STV_DEFAULT"
__nv_reservedSMEM_offset_0_alias:
	.zero		0
	.zero		64


//--------------------- .nv.constant0._Z12hello_kernelv --------------------------
	.section	.nv.constant0._Z12hello_kernelv,"a",@progbits
	.sectionflags	@""
	.align	4
.nv.constant0._Z12hello_kernelv:
	.zero		896


//--------------------- SYMBOLS --------------------------

	.type		.nv.reservedSmem.offset0,@object
	.size		.nv.reservedSmem.offset0,0x4
	.type		vprintf,@function
